	.headerflags	@"EF_CUDA_TEXMODE_UNIFIED EF_CUDA_64BIT_ADDRESS EF_CUDA_ACCELERATORS EF_CUDA_SM90 EF_CUDA_VIRTUAL_SM(EF_CUDA_SM90)"
	.elftype	@"ET_EXEC"


//--------------------- .nv.info                  --------------------------
	.section	.nv.info,"",@"SHT_CUDA_INFO"
	.align	4


	//----- nvinfo : EIATTR_REGCOUNT
	.align		4
        /*0000*/ 	.byte	0x04, 0x2f
        /*0002*/ 	.short	(.L_3 - .L_2)
	.align		4
.L_2:
        /*0004*/ 	.word	index@(triton_poi_fused__native_batch_norm_legit_no_training_relu_4)
        /*0008*/ 	.word	0x00000012


	//----- nvinfo : EIATTR_MIN_STACK_SIZE
	.align		4
.L_3:
        /*000c*/ 	.byte	0x04, 0x12
        /*000e*/ 	.short	(.L_5 - .L_4)
	.align		4
.L_4:
        /*0010*/ 	.word	index@(triton_poi_fused__native_batch_norm_legit_no_training_relu_4)
        /*0014*/ 	.word	0x00000000


	//----- nvinfo : EIATTR_FRAME_SIZE
	.align		4
.L_5:
        /*0018*/ 	.byte	0x04, 0x11
        /*001a*/ 	.short	(.L_7 - .L_6)
	.align		4
.L_6:
        /*001c*/ 	.word	index@(triton_poi_fused__native_batch_norm_legit_no_training_relu_4)
        /*0020*/ 	.word	0x00000000


	//----- nvinfo : EIATTR_MIN_STACK_SIZE
	.align		4
.L_7:
        /*0024*/ 	.byte	0x04, 0x12
        /*0026*/ 	.short	(.L_9 - .L_8)
	.align		4
.L_8:
        /*0028*/ 	.word	index@(triton_poi_fused__native_batch_norm_legit_no_training_relu_4)
        /*002c*/ 	.word	0x00000000
.L_9:


//--------------------- .nv.info.triton_poi_fused__native_batch_norm_legit_no_training_relu_4 --------------------------
	.section	.nv.info.triton_poi_fused__native_batch_norm_legit_no_training_relu_4,"",@"SHT_CUDA_INFO"
	.sectionflags	@""
	.align	4


	//----- nvinfo : EIATTR_CUDA_API_VERSION
	.align		4
        /*0000*/ 	.byte	0x04, 0x37
        /*0002*/ 	.short	(.L_11 - .L_10)
.L_10:
        /*0004*/ 	.word	0x0000007c


	//----- nvinfo : EIATTR_KPARAM_INFO
	.align		4
.L_11:
        /*0008*/ 	.byte	0x04, 0x17
        /*000a*/ 	.short	(.L_13 - .L_12)
.L_12:
        /*000c*/ 	.word	0x00000000
        /*0010*/ 	.short	0x0006
        /*0012*/ 	.short	0x0030
        /*0014*/ 	.byte	0x00, 0xf0, 0x11, 0x00


	//----- nvinfo : EIATTR_KPARAM_INFO
	.align		4
.L_13:
        /*0018*/ 	.byte	0x04, 0x17
        /*001a*/ 	.short	(.L_15 - .L_14)
.L_14:
        /*001c*/ 	.word	0x00000000
        /*0020*/ 	.short	0x0005
        /*0022*/ 	.short	0x0028
        /*0024*/ 	.byte	0x00, 0xf4, 0x21, 0x00


	//----- nvinfo : EIATTR_KPARAM_INFO
	.align		4
.L_15:
        /*0028*/ 	.byte	0x04, 0x17
        /*002a*/ 	.short	(.L_17 - .L_16)
.L_16:
        /*002c*/ 	.word	0x00000000
        /*0030*/ 	.short	0x0004
        /*0032*/ 	.short	0x0020
        /*0034*/ 	.byte	0x00, 0xf4, 0x21, 0x00


	//----- nvinfo : EIATTR_KPARAM_INFO
	.align		4
.L_17:
        /*0038*/ 	.byte	0x04, 0x17
        /*003a*/ 	.short	(.L_19 - .L_18)
.L_18:
        /*003c*/ 	.word	0x00000000
        /*0040*/ 	.short	0x0003
        /*0042*/ 	.short	0x0018
        /*0044*/ 	.byte	0x00, 0xf4, 0x21, 0x00


	//----- nvinfo : EIATTR_KPARAM_INFO
	.align		4
.L_19:
        /*0048*/ 	.byte	0x04, 0x17
        /*004a*/ 	.short	(.L_21 - .L_20)
.L_20:
        /*004c*/ 	.word	0x00000000
        /*0050*/ 	.short	0x0002
        /*0052*/ 	.short	0x0010
        /*0054*/ 	.byte	0x00, 0xf4, 0x21, 0x00


	//----- nvinfo : EIATTR_KPARAM_INFO
	.align		4
.L_21:
        /*0058*/ 	.byte	0x04, 0x17
        /*005a*/ 	.short	(.L_23 - .L_22)
.L_22:
        /*005c*/ 	.word	0x00000000
        /*0060*/ 	.short	0x0001
        /*0062*/ 	.short	0x0008
        /*0064*/ 	.byte	0x00, 0xf4, 0x21, 0x00


	//----- nvinfo : EIATTR_KPARAM_INFO
	.align		4
.L_23:
        /*0068*/ 	.byte	0x04, 0x17
        /*006a*/ 	.short	(.L_25 - .L_24)
.L_24:
        /*006c*/ 	.word	0x00000000
        /*0070*/ 	.short	0x0000
        /*0072*/ 	.short	0x0000
        /*0074*/ 	.byte	0x00, 0xf4, 0x21, 0x00


	//----- nvinfo : EIATTR_SPARSE_MMA_MASK
	.align		4
.L_25:
        /*0078*/ 	.byte	0x03, 0x50
        /*007a*/ 	.short	0x0000


	//----- nvinfo : EIATTR_MAXREG_COUNT
	.align		4
        /*007c*/ 	.byte	0x03, 0x1b
        /*007e*/ 	.short	0x00ff


	//----- nvinfo : EIATTR_EXIT_INSTR_OFFSETS
	.align		4
        /*0080*/ 	.byte	0x04, 0x1c
        /*0082*/ 	.short	(.L_27 - .L_26)


	//   ....[0]....
.L_26:
        /*0084*/ 	.word	0x00000320


	//   ....[1]....
        /*0088*/ 	.word	0x00000340


	//----- nvinfo : EIATTR_REQNTID
	.align		4
.L_27:
        /*008c*/ 	.byte	0x04, 0x10
        /*008e*/ 	.short	(.L_29 - .L_28)
.L_28:
        /*0090*/ 	.word	0x00000080
        /*0094*/ 	.word	0x00000001
        /*0098*/ 	.word	0x00000001


	//----- nvinfo : EIATTR_CBANK_PARAM_SIZE
	.align		4
.L_29:
        /*009c*/ 	.byte	0x03, 0x19
        /*009e*/ 	.short	0x0034


	//----- nvinfo : EIATTR_PARAM_CBANK
	.align		4
        /*00a0*/ 	.byte	0x04, 0x0a
        /*00a2*/ 	.short	(.L_31 - .L_30)
	.align		4
.L_30:
        /*00a4*/ 	.word	index@(.nv.constant0.triton_poi_fused__native_batch_norm_legit_no_training_relu_4)
        /*00a8*/ 	.short	0x0210
        /*00aa*/ 	.short	0x0034


	//----- nvinfo : EIATTR_SW_WAR
	.align		4
.L_31:
        /*00ac*/ 	.byte	0x04, 0x36
        /*00ae*/ 	.short	(.L_33 - .L_32)
.L_32:
        /*00b0*/ 	.word	0x00000008
.L_33:


//--------------------- .nv.callgraph             --------------------------
	.section	.nv.callgraph,"",@"SHT_CUDA_CALLGRAPH"
	.align	4
	.sectionentsize	8
	.align		4
        /*0000*/ 	.word	0x00000000
	.align		4
        /*0004*/ 	.word	0xffffffff
	.align		4
        /*0008*/ 	.word	0x00000000
	.align		4
        /*000c*/ 	.word	0xfffffffe
	.align		4
        /*0010*/ 	.word	0x00000000
	.align		4
        /*0014*/ 	.word	0xfffffffd
	.align		4
        /*0018*/ 	.word	0x00000000
	.align		4
        /*001c*/ 	.word	0xfffffffc


//--------------------- .nv.constant4             --------------------------
	.section	.nv.constant4,"a",@progbits
	.align	8
	.align		8
.nv.constant4:
        /*0000*/ 	.dword	_$_str
	.align		8
        /*0008*/ 	.dword	_$_str_$_2


//--------------------- .text.triton_poi_fused__native_batch_norm_legit_no_training_relu_4 --------------------------
	.section	.text.triton_poi_fused__native_batch_norm_legit_no_training_relu_4,"ax",@progbits
	.align	128
        .global         triton_poi_fused__native_batch_norm_legit_no_training_relu_4
        .type           triton_poi_fused__native_batch_norm_legit_no_training_relu_4,@function
        .size           triton_poi_fused__native_batch_norm_legit_no_training_relu_4,(.L_x_1 - triton_poi_fused__native_batch_norm_legit_no_training_relu_4)
        .other          triton_poi_fused__native_batch_norm_legit_no_training_relu_4,@"STO_CUDA_ENTRY STV_DEFAULT"
triton_poi_fused__native_batch_norm_legit_no_training_relu_4:
.text.triton_poi_fused__native_batch_norm_legit_no_training_relu_4:
[----:B------:R-:W0:Y:S01]  /*0000*/  LDC R1, c[0x0][0x28] ;  /* 0x00000a00ff017b82 */ /* 0x000e220000000800 */
[----:B------:R-:W1:Y:S07]  /*0010*/  S2R R0, SR_TID.X ;  /* 0x0000000000007919 */ /* 0x000e6e0000002100 */
[----:B------:R-:W2:Y:S01]  /*0020*/  LDC.64 R8, c[0x0][0x220] ;  /* 0x00008800ff087b82 */ /* 0x000ea20000000a00 */
[----:B------:R-:W-:Y:S01]  /*0030*/  HFMA2.MMA R14, -RZ, RZ, 0, 0 ;  /* 0x00000000ff0e7435 */ /* 0x000fe200000001ff */
[----:B------:R-:W-:Y:S01]  /*0040*/  ULDC.64 UR4, c[0x0][0x208] ;  /* 0x0000820000047ab9 */ /* 0x000fe20000000a00 */
[----:B------:R-:W3:Y:S05]  /*0050*/  S2R R3, SR_CTAID.X ;  /* 0x0000000000037919 */ /* 0x000eea0000002500 */
[----:B------:R-:W4:Y:S08]  /*0060*/  LDC.64 R4, c[0x0][0x210] ;  /* 0x00008400ff047b82 */ /* 0x000f300000000a00 */
[----:B------:R-:W5:Y:S08]  /*0070*/  LDC.64 R6, c[0x0][0x218] ;  /* 0x00008600ff067b82 */ /* 0x000f700000000a00 */
[----:B------:R-:W4:Y:S01]  /*0080*/  LDC.64 R10, c[0x0][0x228] ;  /* 0x00008a00ff0a7b82 */ /* 0x000f220000000a00 */
[----:B-1----:R-:W-:-:S07]  /*0090*/  LOP3.LUT R0, R0, 0x7f, RZ, 0xc0, !PT ;  /* 0x0000007f00007812 */ /* 0x002fce00078ec0ff */
[----:B------:R-:W1:Y:S01]  /*00a0*/  LDC.64 R12, c[0x0][0x230] ;  /* 0x00008c00ff0c7b82 */ /* 0x000e620000000a00 */
[----:B---3--:R-:W-:Y:S02]  /*00b0*/  SHF.R.S32.HI R2, RZ, 0x18, R3 ;  /* 0x00000018ff027819 */ /* 0x008fe40000011403 */
[----:B------:R-:W-:Y:S02]  /*00c0*/  LEA R0, R3, R0, 0x7 ;  /* 0x0000000003007211 */ /* 0x000fe400078e38ff */
[----:B------:R-:W-:Y:S02]  /*00d0*/  SGXT R3, R2, 0x1 ;  /* 0x000000010203781a */ /* 0x000fe40000000200 */
[----:B------:R-:W-:Y:S02]  /*00e0*/  ISETP.GE.AND P0, PT, R0, 0x1800, PT ;  /* 0x000018000000780c */ /* 0x000fe40003f06270 */
[----:B------:R-:W-:-:S04]  /*00f0*/  LEA.HI R3, R3, R0, RZ, 0x8 ;  /* 0x0000000003037211 */ /* 0x000fc800078f40ff */
[----:B------:R-:W-:-:S05]  /*0100*/  SHF.R.S32.HI R3, RZ, 0x8, R3 ;  /* 0x00000008ff037819 */ /* 0x000fca0000011403 */
[----:B------:R-:W-:-:S05]  /*0110*/  IMAD.HI R2, R3, 0x2aaaaaab, RZ ;  /* 0x2aaaaaab03027827 */ /* 0x000fca00078e02ff */
[----:B------:R-:W-:-:S05]  /*0120*/  LEA.HI R2, R2, R2, RZ, 0x1 ;  /* 0x0000000202027211 */ /* 0x000fca00078f08ff */
[----:B------:R-:W-:-:S04]  /*0130*/  IMAD R15, R2, -0x6, R3 ;  /* 0xfffffffa020f7824 */ /* 0x000fc800078e0203 */
[----:B--2---:R-:W-:-:S05]  /*0140*/  IMAD.WIDE R8, R15, 0x4, R8 ;  /* 0x000000040f087825 */ /* 0x004fca00078e0208 */
[----:B------:R2:W3:Y:S01]  /*0150*/  @!P0 LDG.E.EL R14, desc[UR4][R8.64] ;  /* 0x00000004080e8981 */ /* 0x0004e2000c2e1900 */
[----:B------:R-:W-:Y:S01]  /*0160*/  CS2R R2, SRZ ;  /* 0x0000000000027805 */ /* 0x000fe2000001ff00 */
[----:B----4-:R-:W-:-:S04]  /*0170*/  IMAD.WIDE R4, R0, 0x4, R4 ;  /* 0x0000000400047825 */ /* 0x010fc800078e0204 */
[C---:B-----5:R-:W-:Y:S01]  /*0180*/  IMAD.WIDE R6, R15.reuse, 0x4, R6 ;  /* 0x000000040f067825 */ /* 0x060fe200078e0206 */
[----:B------:R4:W5:Y:S03]  /*0190*/  @!P0 LDG.E R2, desc[UR4][R4.64] ;  /* 0x0000000404028981 */ /* 0x000966000c1e1900 */
[C---:B0-2---:R-:W-:Y:S01]  /*01a0*/  IMAD.WIDE R8, R15.reuse, 0x4, R10 ;  /* 0x000000040f087825 */ /* 0x045fe200078e020a */
[----:B------:R0:W5:Y:S03]  /*01b0*/  @!P0 LDG.E.EL R3, desc[UR4][R6.64] ;  /* 0x0000000406038981 */ /* 0x000166000c2e1900 */
[----:B-1----:R-:W-:Y:S01]  /*01c0*/  IMAD.WIDE R10, R15, 0x4, R12 ;  /* 0x000000040f0a7825 */ /* 0x002fe200078e020c */
[----:B------:R-:W-:Y:S01]  /*01d0*/  CS2R R12, SRZ ;  /* 0x00000000000c7805 */ /* 0x000fe2000001ff00 */
[----:B----4-:R-:W1:Y:S05]  /*01e0*/  LDC.64 R4, c[0x0][0x238] ;  /* 0x00008e00ff047b82 */ /* 0x010e6a0000000a00 */
[----:B------:R-:W2:Y:S04]  /*01f0*/  @!P0 LDG.E.EL R12, desc[UR4][R8.64] ;  /* 0x00000004080c8981 */ /* 0x000ea8000c2e1900 */
[----:B------:R-:W2:Y:S01]  /*0200*/  @!P0 LDG.E.EL R13, desc[UR4][R10.64] ;  /* 0x000000040a0d8981 */ /* 0x000ea2000c2e1900 */
[----:B0-----:R-:W-:Y:S01]  /*0210*/  MOV R6, 0x3e800000 ;  /* 0x3e80000000067802 */ /* 0x001fe20000000f00 */
[----:B---3--:R-:W-:-:S04]  /*0220*/  FADD R14, R14, 9.9999997473787516356e-06 ;  /* 0x3727c5ac0e0e7421 */ /* 0x008fc80000000000 */
[----:B------:R-:W0:Y:S01]  /*0230*/  MUFU.SQRT R15, R14 ;  /* 0x0000000e000f7308 */ /* 0x000e220000002000 */
[----:B-----5:R-:W-:Y:S01]  /*0240*/  FADD R2, -R3, R2 ;  /* 0x0000000203027221 */ /* 0x020fe20000000100 */
[C---:B0-----:R-:W-:Y:S02]  /*0250*/  FSETP.GT.AND P1, PT, R15.reuse, 8.50705917302346158658e+37, PT ;  /* 0x7e8000000f00780b */ /* 0x041fe40003f24000 */
[----:B------:R-:W-:Y:S02]  /*0260*/  FSETP.GEU.AND P2, PT, R15, 1.175494350822287508e-38, PT ;  /* 0x008000000f00780b */ /* 0x000fe40003f4e000 */
[----:B------:R-:W-:-:S09]  /*0270*/  FSEL R6, R6, 1, P1 ;  /* 0x3f80000006067808 */ /* 0x000fd20000800000 */
[----:B------:R-:W-:Y:S02]  /*0280*/  @P1 FMUL R15, R15, 0.25 ;  /* 0x3e8000000f0f1820 */ /* 0x000fe40000400000 */
[----:B------:R-:W-:Y:S02]  /*0290*/  @!P2 FMUL R6, R6, 16777216 ;  /* 0x4b8000000606a820 */ /* 0x000fe40000400000 */
[----:B------:R-:W-:-:S06]  /*02a0*/  @!P2 FMUL R15, R15, 16777216 ;  /* 0x4b8000000f0fa820 */ /* 0x000fcc0000400000 */
[----:B------:R-:W0:Y:S02]  /*02b0*/  MUFU.RCP R15, R15 ;  /* 0x0000000f000f7308 */ /* 0x000e240000001000 */
[----:B0-----:R-:W-:-:S04]  /*02c0*/  FMUL R3, R15, R6 ;  /* 0x000000060f037220 */ /* 0x001fc80000400000 */
[----:B------:R-:W-:-:S04]  /*02d0*/  FMUL R2, R2, R3 ;  /* 0x0000000302027220 */ /* 0x000fc80000400000 */
[----:B--2---:R-:W-:Y:S01]  /*02e0*/  FFMA R12, R2, R12, R13 ;  /* 0x0000000c020c7223 */ /* 0x004fe2000000000d */
[----:B-1----:R-:W-:-:S04]  /*02f0*/  IMAD.WIDE R2, R0, 0x4, R4 ;  /* 0x0000000400027825 */ /* 0x002fc800078e0204 */
[----:B------:R-:W-:-:S04]  /*0300*/  FSETP.GEU.AND P1, PT, R12, RZ, PT ;  /* 0x000000ff0c00720b */ /* 0x000fc80003f2e000 */
[----:B------:R-:W-:Y:S01]  /*0310*/  FSEL R5, R12, RZ, P1 ;  /* 0x000000ff0c057208 */ /* 0x000fe20000800000 */
[----:B------:R-:W-:Y:S08]  /*0320*/  @P0 EXIT ;  /* 0x000000000000094d */ /* 0x000ff00003800000 */
[----:B------:R-:W-:Y:S01]  /*0330*/  STG.E desc[UR4][R2.64], R5 ;  /* 0x0000000502007986 */ /* 0x000fe2000c101904 */
[----:B------:R-:W-:Y:S05]  /*0340*/  EXIT ;  /* 0x000000000000794d */ /* 0x000fea0003800000 */
.L_x_0:
[----:B------:R-:W-:-:S00]  /*0350*/  BRA `(.L_x_0) ;  /* 0xfffffffc00fc7947 */ /* 0x000fc0000383ffff */
[----:B------:R-:W-:-:S00]  /*0360*/  NOP ;  /* 0x0000000000007918 */ /* 0x000fc00000000000 */
        /* <DEDUP_REMOVED lines=9> */
.L_x_1:


//--------------------- .nv.global.init           --------------------------
	.section	.nv.global.init,"aw",@progbits
.nv.global.init:
	.type		_$_str,@object
	.size		_$_str,(_$_str_$_2 - _$_str)
_$_str:
        /*0000*/ 	.byte	0x5f, 0x5f, 0x43, 0x55, 0x44, 0x41, 0x5f, 0x46, 0x54, 0x5a, 0x00
	.type		_$_str_$_2,@object
	.size		_$_str_$_2,(.L_1 - _$_str_$_2)
_$_str_$_2:
        /*000b*/ 	.byte	0x5f, 0x5f, 0x43, 0x55, 0x44, 0x41, 0x5f, 0x50, 0x52, 0x45, 0x43, 0x5f, 0x53, 0x51, 0x52, 0x54
        /*001b*/ 	.byte	0x00
.L_1:


//--------------------- .nv.constant0.triton_poi_fused__native_batch_norm_legit_no_training_relu_4 --------------------------
	.section	.nv.constant0.triton_poi_fused__native_batch_norm_legit_no_training_relu_4,"a",@progbits
	.sectionflags	@""
	.align	4
.nv.constant0.triton_poi_fused__native_batch_norm_legit_no_training_relu_4:
	.zero		580
